	.headerflags	@"EF_CUDA_TEXMODE_UNIFIED EF_CUDA_64BIT_ADDRESS EF_CUDA_ACCELERATORS EF_CUDA_SM90 EF_CUDA_VIRTUAL_SM(EF_CUDA_SM90)"
	.elftype	@"ET_EXEC"


//--------------------- .nv.info                  --------------------------
	.section	.nv.info,"",@"SHT_CUDA_INFO"
	.align	4


	//----- nvinfo : EIATTR_REGCOUNT
	.align		4
        /*0000*/ 	.byte	0x04, 0x2f
        /*0002*/ 	.short	(.L_1 - .L_0)
	.align		4
.L_0:
        /*0004*/ 	.word	index@(triton_poi_fused__unsafe_index_add_mul_sub_8)
        /*0008*/ 	.word	0x00000020


	//----- nvinfo : EIATTR_MIN_STACK_SIZE
	.align		4
.L_1:
        /*000c*/ 	.byte	0x04, 0x12
        /*000e*/ 	.short	(.L_3 - .L_2)
	.align		4
.L_2:
        /*0010*/ 	.word	index@(triton_poi_fused__unsafe_index_add_mul_sub_8)
        /*0014*/ 	.word	0x00000000


	//----- nvinfo : EIATTR_FRAME_SIZE
	.align		4
.L_3:
        /*0018*/ 	.byte	0x04, 0x11
        /*001a*/ 	.short	(.L_5 - .L_4)
	.align		4
.L_4:
        /*001c*/ 	.word	index@(triton_poi_fused__unsafe_index_add_mul_sub_8)
        /*0020*/ 	.word	0x00000000


	//----- nvinfo : EIATTR_MIN_STACK_SIZE
	.align		4
.L_5:
        /*0024*/ 	.byte	0x04, 0x12
        /*0026*/ 	.short	(.L_7 - .L_6)
	.align		4
.L_6:
        /*0028*/ 	.word	index@(triton_poi_fused__unsafe_index_add_mul_sub_8)
        /*002c*/ 	.word	0x00000000
.L_7:


//--------------------- .nv.info.triton_poi_fused__unsafe_index_add_mul_sub_8 --------------------------
	.section	.nv.info.triton_poi_fused__unsafe_index_add_mul_sub_8,"",@"SHT_CUDA_INFO"
	.sectionflags	@""
	.align	4


	//----- nvinfo : EIATTR_CUDA_API_VERSION
	.align		4
        /*0000*/ 	.byte	0x04, 0x37
        /*0002*/ 	.short	(.L_9 - .L_8)
.L_8:
        /*0004*/ 	.word	0x0000007c


	//----- nvinfo : EIATTR_KPARAM_INFO
	.align		4
.L_9:
        /*0008*/ 	.byte	0x04, 0x17
        /*000a*/ 	.short	(.L_11 - .L_10)
.L_10:
        /*000c*/ 	.word	0x00000000
        /*0010*/ 	.short	0x0008
        /*0012*/ 	.short	0x0040
        /*0014*/ 	.byte	0x00, 0xf0, 0x11, 0x00


	//----- nvinfo : EIATTR_KPARAM_INFO
	.align		4
.L_11:
        /*0018*/ 	.byte	0x04, 0x17
        /*001a*/ 	.short	(.L_13 - .L_12)
.L_12:
        /*001c*/ 	.word	0x00000000
        /*0020*/ 	.short	0x0007
        /*0022*/ 	.short	0x0038
        /*0024*/ 	.byte	0x00, 0xf4, 0x21, 0x00


	//----- nvinfo : EIATTR_KPARAM_INFO
	.align		4
.L_13:
        /*0028*/ 	.byte	0x04, 0x17
        /*002a*/ 	.short	(.L_15 - .L_14)
.L_14:
        /*002c*/ 	.word	0x00000000
        /*0030*/ 	.short	0x0006
        /*0032*/ 	.short	0x0030
        /*0034*/ 	.byte	0x00, 0xf4, 0x21, 0x00


	//----- nvinfo : EIATTR_KPARAM_INFO
	.align		4
.L_15:
        /*0038*/ 	.byte	0x04, 0x17
        /*003a*/ 	.short	(.L_17 - .L_16)
.L_16:
        /*003c*/ 	.word	0x00000000
        /*0040*/ 	.short	0x0005
        /*0042*/ 	.short	0x0028
        /*0044*/ 	.byte	0x00, 0xf4, 0x21, 0x00


	//----- nvinfo : EIATTR_KPARAM_INFO
	.align		4
.L_17:
        /*0048*/ 	.byte	0x04, 0x17
        /*004a*/ 	.short	(.L_19 - .L_18)
.L_18:
        /*004c*/ 	.word	0x00000000
        /*0050*/ 	.short	0x0004
        /*0052*/ 	.short	0x0020
        /*0054*/ 	.byte	0x00, 0xf4, 0x21, 0x00


	//----- nvinfo : EIATTR_KPARAM_INFO
	.align		4
.L_19:
        /*0058*/ 	.byte	0x04, 0x17
        /*005a*/ 	.short	(.L_21 - .L_20)
.L_20:
        /*005c*/ 	.word	0x00000000
        /*0060*/ 	.short	0x0003
        /*0062*/ 	.short	0x0018
        /*0064*/ 	.byte	0x00, 0xf4, 0x21, 0x00


	//----- nvinfo : EIATTR_KPARAM_INFO
	.align		4
.L_21:
        /*0068*/ 	.byte	0x04, 0x17
        /*006a*/ 	.short	(.L_23 - .L_22)
.L_22:
        /*006c*/ 	.word	0x00000000
        /*0070*/ 	.short	0x0002
        /*0072*/ 	.short	0x0010
        /*0074*/ 	.byte	0x00, 0xf4, 0x21, 0x00


	//----- nvinfo : EIATTR_KPARAM_INFO
	.align		4
.L_23:
        /*0078*/ 	.byte	0x04, 0x17
        /*007a*/ 	.short	(.L_25 - .L_24)
.L_24:
        /*007c*/ 	.word	0x00000000
        /*0080*/ 	.short	0x0001
        /*0082*/ 	.short	0x0008
        /*0084*/ 	.byte	0x00, 0xf4, 0x21, 0x00


	//----- nvinfo : EIATTR_KPARAM_INFO
	.align		4
.L_25:
        /*0088*/ 	.byte	0x04, 0x17
        /*008a*/ 	.short	(.L_27 - .L_26)
.L_26:
        /*008c*/ 	.word	0x00000000
        /*0090*/ 	.short	0x0000
        /*0092*/ 	.short	0x0000
        /*0094*/ 	.byte	0x00, 0xf4, 0x21, 0x00


	//----- nvinfo : EIATTR_SPARSE_MMA_MASK
	.align		4
.L_27:
        /*0098*/ 	.byte	0x03, 0x50
        /*009a*/ 	.short	0x0000


	//----- nvinfo : EIATTR_MAXREG_COUNT
	.align		4
        /*009c*/ 	.byte	0x03, 0x1b
        /*009e*/ 	.short	0x00ff


	//----- nvinfo : EIATTR_EXIT_INSTR_OFFSETS
	.align		4
        /*00a0*/ 	.byte	0x04, 0x1c
        /*00a2*/ 	.short	(.L_29 - .L_28)


	//   ....[0]....
.L_28:
        /*00a4*/ 	.word	0x00000870


	//   ....[1]....
        /*00a8*/ 	.word	0x00000890


	//----- nvinfo : EIATTR_REQNTID
	.align		4
.L_29:
        /*00ac*/ 	.byte	0x04, 0x10
        /*00ae*/ 	.short	(.L_31 - .L_30)
.L_30:
        /*00b0*/ 	.word	0x00000080
        /*00b4*/ 	.word	0x00000001
        /*00b8*/ 	.word	0x00000001


	//----- nvinfo : EIATTR_CBANK_PARAM_SIZE
	.align		4
.L_31:
        /*00bc*/ 	.byte	0x03, 0x19
        /*00be*/ 	.short	0x0044


	//----- nvinfo : EIATTR_PARAM_CBANK
	.align		4
        /*00c0*/ 	.byte	0x04, 0x0a
        /*00c2*/ 	.short	(.L_33 - .L_32)
	.align		4
.L_32:
        /*00c4*/ 	.word	index@(.nv.constant0.triton_poi_fused__unsafe_index_add_mul_sub_8)
        /*00c8*/ 	.short	0x0210
        /*00ca*/ 	.short	0x0044


	//----- nvinfo : EIATTR_SW_WAR
	.align		4
.L_33:
        /*00cc*/ 	.byte	0x04, 0x36
        /*00ce*/ 	.short	(.L_35 - .L_34)
.L_34:
        /*00d0*/ 	.word	0x00000008
.L_35:


//--------------------- .nv.callgraph             --------------------------
	.section	.nv.callgraph,"",@"SHT_CUDA_CALLGRAPH"
	.align	4
	.sectionentsize	8
	.align		4
        /*0000*/ 	.word	0x00000000
	.align		4
        /*0004*/ 	.word	0xffffffff
	.align		4
        /*0008*/ 	.word	0x00000000
	.align		4
        /*000c*/ 	.word	0xfffffffe
	.align		4
        /*0010*/ 	.word	0x00000000
	.align		4
        /*0014*/ 	.word	0xfffffffd
	.align		4
        /*0018*/ 	.word	0x00000000
	.align		4
        /*001c*/ 	.word	0xfffffffc


//--------------------- .text.triton_poi_fused__unsafe_index_add_mul_sub_8 --------------------------
	.section	.text.triton_poi_fused__unsafe_index_add_mul_sub_8,"ax",@progbits
	.align	128
        .global         triton_poi_fused__unsafe_index_add_mul_sub_8
        .type           triton_poi_fused__unsafe_index_add_mul_sub_8,@function
        .size           triton_poi_fused__unsafe_index_add_mul_sub_8,(.L_x_1 - triton_poi_fused__unsafe_index_add_mul_sub_8)
        .other          triton_poi_fused__unsafe_index_add_mul_sub_8,@"STO_CUDA_ENTRY STV_DEFAULT"
triton_poi_fused__unsafe_index_add_mul_sub_8:
.text.triton_poi_fused__unsafe_index_add_mul_sub_8:
[----:B------:R-:W0:Y:S01]  /*0000*/  LDC R1, c[0x0][0x28] ;  /* 0x00000a00ff017b82 */ /* 0x000e220000000800 */
[----:B------:R-:W1:Y:S07]  /*0010*/  S2R R0, SR_TID.X ;  /* 0x0000000000007919 */ /* 0x000e6e0000002100 */
[----:B------:R-:W2:Y:S01]  /*0020*/  LDC.64 R6, c[0x0][0x218] ;  /* 0x00008600ff067b82 */ /* 0x000ea20000000a00 */
[----:B------:R-:W-:Y:S01]  /*0030*/  CS2R R10, SRZ ;  /* 0x00000000000a7805 */ /* 0x000fe2000001ff00 */
[----:B------:R-:W-:Y:S01]  /*0040*/  ULDC.64 UR4, c[0x0][0x208] ;  /* 0x0000820000047ab9 */ /* 0x000fe20000000a00 */
[----:B------:R-:W3:Y:S05]  /*0050*/  S2R R3, SR_CTAID.X ;  /* 0x0000000000037919 */ /* 0x000eea0000002500 */
[----:B------:R-:W4:Y:S08]  /*0060*/  LDC.64 R16, c[0x0][0x220] ;  /* 0x00008800ff107b82 */ /* 0x000f300000000a00 */
[----:B------:R-:W5:Y:S01]  /*0070*/  LDC.64 R26, c[0x0][0x240] ;  /* 0x00009000ff1a7b82 */ /* 0x000f620000000a00 */
[----:B------:R-:W-:-:S02]  /*0080*/  CS2R R20, SRZ ;  /* 0x0000000000147805 */ /* 0x000fc4000001ff00 */
[----:B------:R-:W-:-:S05]  /*0090*/  CS2R R22, SRZ ;  /* 0x0000000000167805 */ /* 0x000fca000001ff00 */
[----:B------:R-:W4:Y:S01]  /*00a0*/  LDC.64 R24, c[0x0][0x230] ;  /* 0x00008c00ff187b82 */ /* 0x000f220000000a00 */
[----:B------:R-:W-:Y:S01]  /*00b0*/  CS2R R4, SRZ ;  /* 0x0000000000047805 */ /* 0x000fe2000001ff00 */
[----:B------:R-:W-:Y:S01]  /*00c0*/  ULDC.64 UR6, c[0x0][0x228] ;  /* 0x00008a0000067ab9 */ /* 0x000fe20000000a00 */
[----:B-1----:R-:W-:-:S05]  /*00d0*/  IMAD.SHL.U32 R0, R0, 0x2, RZ ;  /* 0x0000000200007824 */ /* 0x002fca00078e00ff */
[----:B------:R-:W1:Y:S01]  /*00e0*/  LDC.64 R12, c[0x0][0x238] ;  /* 0x00008e00ff0c7b82 */ /* 0x000e620000000a00 */
[----:B------:R-:W-:-:S05]  /*00f0*/  LOP3.LUT R0, R0, 0xfe, RZ, 0xc0, !PT ;  /* 0x000000fe00007812 */ /* 0x000fca00078ec0ff */
[----:B---3--:R-:W-:-:S04]  /*0100*/  IMAD R14, R3, 0x100, R0 ;  /* 0x00000100030e7824 */ /* 0x008fc800078e0200 */
[C---:B------:R-:W-:Y:S01]  /*0110*/  IMAD.HI R0, R14.reuse, 0x2aaaaaab, RZ ;  /* 0x2aaaaaab0e007827 */ /* 0x040fe200078e02ff */
[----:B------:R-:W-:-:S04]  /*0120*/  ISETP.GE.AND P0, PT, R14, 0x240, PT ;  /* 0x000002400e00780c */ /* 0x000fc80003f06270 */
[----:B------:R-:W-:-:S05]  /*0130*/  LEA.HI R3, R0, R0, RZ, 0x1 ;  /* 0x0000000000037211 */ /* 0x000fca00078f08ff */
[----:B------:R-:W-:-:S05]  /*0140*/  IMAD.HI R0, R3, 0x2aaaaaab, RZ ;  /* 0x2aaaaaab03007827 */ /* 0x000fca00078e02ff */
[----:B------:R-:W-:-:S05]  /*0150*/  LEA.HI R18, R0, R0, RZ, 0x1 ;  /* 0x0000000000127211 */ /* 0x000fca00078f08ff */
[----:B------:R-:W-:-:S04]  /*0160*/  IMAD R18, R18, -0x6, R3 ;  /* 0xfffffffa12127824 */ /* 0x000fc800078e0203 */
[----:B--2---:R-:W-:-:S05]  /*0170*/  IMAD.WIDE R6, R18, 0x8, R6 ;  /* 0x0000000812067825 */ /* 0x004fca00078e0206 */
[----:B------:R2:W3:Y:S01]  /*0180*/  @!P0 LDG.E.EL.64 R10, desc[UR4][R6.64] ;  /* 0x00000004060a8981 */ /* 0x0004e2000c2e1b00 */
[----:B------:R-:W-:-:S04]  /*0190*/  IMAD R8, R3, -0x6, R14 ;  /* 0xfffffffa03087824 */ /* 0x000fc800078e020e */
[----:B----4-:R-:W-:-:S05]  /*01a0*/  IMAD.WIDE R16, R8, 0x8, R16 ;  /* 0x0000000808107825 */ /* 0x010fca00078e0210 */
[----:B------:R4:W3:Y:S01]  /*01b0*/  @!P0 LDG.E.EL.128 R20, desc[UR4][R16.64] ;  /* 0x0000000410148981 */ /* 0x0008e2000c2e1d00 */
[----:B------:R-:W-:Y:S01]  /*01c0*/  CS2R R2, SRZ ;  /* 0x0000000000027805 */ /* 0x000fe2000001ff00 */
[----:B-----5:R-:W-:-:S05]  /*01d0*/  IMAD.WIDE R26, R18, 0x8, R26 ;  /* 0x00000008121a7825 */ /* 0x020fca00078e021a */
[----:B------:R5:W3:Y:S01]  /*01e0*/  @!P0 LDG.E.EL.64 R2, desc[UR4][R26.64] ;  /* 0x000000041a028981 */ /* 0x000ae2000c2e1b00 */
[----:B--2---:R-:W-:Y:S01]  /*01f0*/  CS2R R6, SRZ ;  /* 0x0000000000067805 */ /* 0x004fe2000001ff00 */
[----:B0-----:R-:W-:-:S05]  /*0200*/  IMAD.WIDE R24, R8, 0x8, R24 ;  /* 0x0000000808187825 */ /* 0x001fca00078e0218 */
[----:B------:R0:W2:Y:S01]  /*0210*/  @!P0 LDG.E.EL.128 R4, desc[UR4][R24.64] ;  /* 0x0000000418048981 */ /* 0x0000a2000c2e1d00 */
[----:B------:R-:W-:Y:S01]  /*0220*/  IMAD.HI R15, R14, 0x38e38e39, RZ ;  /* 0x38e38e390e0f7827 */ /* 0x000fe200078e02ff */
[----:B----4-:R-:W-:-:S04]  /*0230*/  HFMA2.MMA R17, -RZ, RZ, 0, 0 ;  /* 0x00000000ff117435 */ /* 0x010fc800000001ff */
[----:B------:R-:W-:-:S04]  /*0240*/  SHF.R.U32.HI R0, RZ, 0x1f, R15 ;  /* 0x0000001fff007819 */ /* 0x000fc8000001160f */
[----:B------:R-:W-:-:S05]  /*0250*/  LEA.HI R15, R15, R0, RZ, 0x1d ;  /* 0x000000000f0f7211 */ /* 0x000fca00078fe8ff */
[----:B------:R-:W-:Y:S02]  /*0260*/  IMAD.SHL.U32 R15, R15, 0x10, RZ ;  /* 0x000000100f0f7824 */ /* 0x000fe400078e00ff */
[----:B-----5:R-:W-:Y:S02]  /*0270*/  IMAD.MOV.U32 R27, RZ, RZ, RZ ;  /* 0x000000ffff1b7224 */ /* 0x020fe400078e00ff */
[----:B------:R-:W-:Y:S01]  /*0280*/  IMAD.MOV.U32 R28, RZ, RZ, RZ ;  /* 0x000000ffff1c7224 */ /* 0x000fe200078e00ff */
[----:B---3--:R-:W-:-:S04]  /*0290*/  SHF.R.U32.HI R9, RZ, 0x1d, R11 ;  /* 0x0000001dff097819 */ /* 0x008fc8000001160b */
[----:B------:R-:W-:-:S04]  /*02a0*/  LOP3.LUT R9, R9, 0x4, RZ, 0xc0, !PT ;  /* 0x0000000409097812 */ /* 0x000fc800078ec0ff */
[----:B------:R-:W-:Y:S01]  /*02b0*/  IADD3 R16, P1, R10, R9, RZ ;  /* 0x000000090a107210 */ /* 0x000fe20007f3e0ff */
[----:B-1----:R-:W-:Y:S01]  /*02c0*/  IMAD.WIDE R8, R8, 0x4, R12 ;  /* 0x0000000408087825 */ /* 0x002fe200078e020c */
[----:B------:R-:W-:Y:S02]  /*02d0*/  SHF.R.U32.HI R10, RZ, 0x1b, R21 ;  /* 0x0000001bff0a7819 */ /* 0x000fe40000011615 */
[----:B------:R-:W-:Y:S01]  /*02e0*/  SHF.R.U32.HI R0, RZ, 0x1b, R23 ;  /* 0x0000001bff007819 */ /* 0x000fe20000011617 */
[----:B------:R-:W-:Y:S01]  /*02f0*/  IMAD.X R19, RZ, RZ, R11, P1 ;  /* 0x000000ffff137224 */ /* 0x000fe200008e060b */
[----:B------:R-:W-:Y:S02]  /*0300*/  LEA R13, P1, R20, UR6, 0x2 ;  /* 0x00000006140d7c11 */ /* 0x000fe4000f8210ff */
[----:B------:R-:W-:Y:S02]  /*0310*/  LEA R11, P2, R22, UR6, 0x2 ;  /* 0x00000006160b7c11 */ /* 0x000fe4000f8410ff */
[----:B------:R-:W-:-:S02]  /*0320*/  LOP3.LUT R10, R10, 0x10, RZ, 0xc0, !PT ;  /* 0x000000100a0a7812 */ /* 0x000fc400078ec0ff */
[----:B------:R-:W-:Y:S02]  /*0330*/  LEA.HI.X R12, R20, UR7, R21, 0x2, P1 ;  /* 0x00000007140c7c11 */ /* 0x000fe400088f1415 */
[----:B------:R-:W-:Y:S02]  /*0340*/  LOP3.LUT R0, R0, 0x10, RZ, 0xc0, !PT ;  /* 0x0000001000007812 */ /* 0x000fe400078ec0ff */
[----:B------:R-:W-:Y:S02]  /*0350*/  LEA.HI.X R20, R22, UR7, R23, 0x2, P2 ;  /* 0x0000000716147c11 */ /* 0x000fe400090f1417 */
[----:B------:R-:W-:Y:S02]  /*0360*/  IADD3 R23, P1, R10, R13, RZ ;  /* 0x0000000d0a177210 */ /* 0x000fe40007f3e0ff */
[C---:B------:R-:W-:Y:S01]  /*0370*/  SHF.L.U64.HI R19, R16.reuse, 0x4, R19 ;  /* 0x0000000410137819 */ /* 0x040fe20000010213 */
[----:B------:R-:W-:Y:S01]  /*0380*/  IMAD.SHL.U32 R16, R16, 0x10, RZ ;  /* 0x0000001010107824 */ /* 0x000fe200078e00ff */
[----:B------:R-:W-:Y:S01]  /*0390*/  IADD3 R21, P2, R0, R11, RZ ;  /* 0x0000000b00157210 */ /* 0x000fe20007f5e0ff */
[----:B------:R-:W-:Y:S01]  /*03a0*/  IMAD.X R22, RZ, RZ, R12, P1 ;  /* 0x000000ffff167224 */ /* 0x000fe200008e060c */
[----:B0-----:R-:W-:Y:S01]  /*03b0*/  SHF.R.U32.HI R25, RZ, 0x1d, R3 ;  /* 0x0000001dff197819 */ /* 0x001fe20000011603 */
[----:B------:R-:W-:Y:S01]  /*03c0*/  IMAD.MOV.U32 R0, RZ, RZ, RZ ;  /* 0x000000ffff007224 */ /* 0x000fe200078e00ff */
[----:B------:R-:W-:Y:S01]  /*03d0*/  IADD3 R12, P1, R16, R23, RZ ;  /* 0x00000017100c7210 */ /* 0x000fe20007f3e0ff */
[----:B------:R-:W-:Y:S01]  /*03e0*/  IMAD.X R20, RZ, RZ, R20, P2 ;  /* 0x000000ffff147224 */ /* 0x000fe200010e0614 */
[----:B------:R-:W-:-:S02]  /*03f0*/  LOP3.LUT R25, R25, 0x4, RZ, 0xc0, !PT ;  /* 0x0000000419197812 */ /* 0x000fc400078ec0ff */
[----:B------:R-:W-:Y:S01]  /*0400*/  IADD3 R10, P2, R21, R16, RZ ;  /* 0x00000010150a7210 */ /* 0x000fe20007f5e0ff */
[----:B------:R-:W-:Y:S01]  /*0410*/  IMAD.X R13, R19, 0x1, R22, P1 ;  /* 0x00000001130d7824 */ /* 0x000fe200008e0616 */
[----:B------:R-:W-:-:S03]  /*0420*/  IADD3 R2, P1, R2, R25, RZ ;  /* 0x0000001902027210 */ /* 0x000fc60007f3e0ff */
[----:B------:R-:W-:Y:S01]  /*0430*/  IMAD.X R11, R20, 0x1, R19, P2 ;  /* 0x00000001140b7824 */ /* 0x000fe200010e0613 */
[----:B------:R-:W-:Y:S01]  /*0440*/  IADD3.X R25, RZ, R3, RZ, P1, !PT ;  /* 0x00000003ff197210 */ /* 0x000fe20000ffe4ff */
[----:B------:R-:W-:Y:S01]  /*0450*/  IMAD.SHL.U32 R26, R2, 0x10, RZ ;  /* 0x00000010021a7824 */ /* 0x000fe200078e00ff */
[----:B--2---:R-:W-:Y:S01]  /*0460*/  LEA R24, P1, R4, UR6, 0x2 ;  /* 0x0000000604187c11 */ /* 0x004fe2000f8210ff */
[----:B------:R-:W-:Y:S01]  /*0470*/  IMAD.WIDE R10, R15, 0x4, R10 ;  /* 0x000000040f0a7825 */ /* 0x000fe200078e020a */
[----:B------:R-:W-:-:S03]  /*0480*/  SHF.L.U64.HI R25, R2, 0x4, R25 ;  /* 0x0000000402197819 */ /* 0x000fc60000010219 */
[----:B------:R-:W-:Y:S01]  /*0490*/  IMAD.WIDE R12, R15, 0x4, R12 ;  /* 0x000000040f0c7825 */ /* 0x000fe200078e020c */
[----:B------:R-:W-:Y:S01]  /*04a0*/  LEA.HI.X R29, R4, UR7, R5, 0x2, P1 ;  /* 0x00000007041d7c11 */ /* 0x000fe200088f1405 */
[----:B------:R0:W2:Y:S01]  /*04b0*/  @!P0 LDG.E.EL R0, desc[UR4][R10.64] ;  /* 0x000000040a008981 */ /* 0x0000a2000c2e1900 */
[----:B------:R-:W-:-:S03]  /*04c0*/  IADD3 R2, P1, R26, R23, RZ ;  /* 0x000000171a027210 */ /* 0x000fc60007f3e0ff */
[----:B------:R1:W3:Y:S01]  /*04d0*/  @!P0 LDG.E.EL R17, desc[UR4][R12.64] ;  /* 0x000000040c118981 */ /* 0x0002e2000c2e1900 */
[----:B------:R-:W-:Y:S01]  /*04e0*/  IADD3 R4, P2, R26, R21, RZ ;  /* 0x000000151a047210 */ /* 0x000fe20007f5e0ff */
[----:B------:R-:W-:Y:S01]  /*04f0*/  IMAD.X R3, R25, 0x1, R22, P1 ;  /* 0x0000000119037824 */ /* 0x000fe200008e0616 */
[----:B0-----:R-:W-:Y:S02]  /*0500*/  SHF.R.U32.HI R10, RZ, 0x1b, R5 ;  /* 0x0000001bff0a7819 */ /* 0x001fe40000011605 */
[----:B-1----:R-:W-:Y:S02]  /*0510*/  SHF.R.U32.HI R12, RZ, 0x1b, R7 ;  /* 0x0000001bff0c7819 */ /* 0x002fe40000011607 */
[----:B------:R-:W-:Y:S02]  /*0520*/  LEA R11, P1, R6, UR6, 0x2 ;  /* 0x00000006060b7c11 */ /* 0x000fe4000f8210ff */
[----:B------:R-:W-:Y:S02]  /*0530*/  LOP3.LUT R13, R10, 0x10, RZ, 0xc0, !PT ;  /* 0x000000100a0d7812 */ /* 0x000fe400078ec0ff */
[----:B------:R-:W-:Y:S01]  /*0540*/  LOP3.LUT R10, R12, 0x10, RZ, 0xc0, !PT ;  /* 0x000000100c0a7812 */ /* 0x000fe200078ec0ff */
[----:B------:R-:W-:Y:S01]  /*0550*/  IMAD.WIDE R2, R15, 0x4, R2 ;  /* 0x000000040f027825 */ /* 0x000fe200078e0202 */
[----:B------:R-:W-:-:S02]  /*0560*/  IADD3.X R5, R25, R20, RZ, P2, !PT ;  /* 0x0000001419057210 */ /* 0x000fc400017fe4ff */
[----:B------:R-:W-:Y:S02]  /*0570*/  LEA.HI.X R6, R6, UR7, R7, 0x2, P1 ;  /* 0x0000000706067c11 */ /* 0x000fe400088f1407 */
[----:B------:R-:W-:Y:S01]  /*0580*/  IADD3 R13, P1, R13, R24, RZ ;  /* 0x000000180d0d7210 */ /* 0x000fe20007f3e0ff */
[----:B------:R0:W4:Y:S01]  /*0590*/  @!P0 LDG.E.EL R27, desc[UR4][R2.64] ;  /* 0x00000004021b8981 */ /* 0x000122000c2e1900 */
[----:B------:R-:W-:Y:S02]  /*05a0*/  IADD3 R11, P2, R10, R11, RZ ;  /* 0x0000000b0a0b7210 */ /* 0x000fe40007f5e0ff */
[----:B------:R-:W-:Y:S01]  /*05b0*/  IADD3 R10, P3, R26, R13, RZ ;  /* 0x0000000d1a0a7210 */ /* 0x000fe20007f7e0ff */
[----:B------:R-:W-:Y:S01]  /*05c0*/  IMAD.X R22, RZ, RZ, R29, P1 ;  /* 0x000000ffff167224 */ /* 0x000fe200008e061d */
[----:B------:R-:W-:Y:S01]  /*05d0*/  IADD3 R20, P4, R26, R11, RZ ;  /* 0x0000000b1a147210 */ /* 0x000fe20007f9e0ff */
[----:B------:R-:W-:Y:S01]  /*05e0*/  IMAD.X R24, RZ, RZ, R6, P2 ;  /* 0x000000ffff187224 */ /* 0x000fe200010e0606 */
[----:B------:R-:W-:-:S02]  /*05f0*/  IADD3 R6, P1, R13, R16, RZ ;  /* 0x000000100d067210 */ /* 0x000fc40007f3e0ff */
[----:B------:R-:W-:Y:S01]  /*0600*/  IADD3 R12, P2, R11, R16, RZ ;  /* 0x000000100b0c7210 */ /* 0x000fe20007f5e0ff */
[----:B0-----:R-:W0:Y:S01]  /*0610*/  LDC.64 R2, c[0x0][0x248] ;  /* 0x00009200ff027b82 */ /* 0x001e220000000a00 */
[----:B------:R-:W-:Y:S02]  /*0620*/  IMAD.WIDE R4, R15, 0x4, R4 ;  /* 0x000000040f047825 */ /* 0x000fe400078e0204 */
[----:B------:R-:W-:Y:S02]  /*0630*/  IADD3.X R13, R24, R19, RZ, P2, !PT ;  /* 0x00000013180d7210 */ /* 0x000fe400017fe4ff */
[----:B------:R-:W-:Y:S01]  /*0640*/  IMAD.X R7, R22, 0x1, R19, P1 ;  /* 0x0000000116077824 */ /* 0x000fe200008e0613 */
[----:B------:R1:W5:Y:S01]  /*0650*/  @!P0 LDG.E.EL R28, desc[UR4][R4.64] ;  /* 0x00000004041c8981 */ /* 0x000362000c2e1900 */
[C---:B------:R-:W-:Y:S02]  /*0660*/  IMAD.X R11, R25.reuse, 0x1, R22, P3 ;  /* 0x00000001190b7824 */ /* 0x040fe400018e0616 */
[----:B------:R-:W-:-:S02]  /*0670*/  IMAD.X R21, R25, 0x1, R24, P4 ;  /* 0x0000000119157824 */ /* 0x000fc400020e0618 */
[----:B------:R-:W-:-:S04]  /*0680*/  IMAD.WIDE R6, R15, 0x4, R6 ;  /* 0x000000040f067825 */ /* 0x000fc800078e0206 */
[----:B------:R-:W-:Y:S01]  /*0690*/  IMAD.WIDE R10, R15, 0x4, R10 ;  /* 0x000000040f0a7825 */ /* 0x000fe200078e020a */
[----:B-1----:R-:W-:-:S03]  /*06a0*/  CS2R R4, SRZ ;  /* 0x0000000000047805 */ /* 0x002fc6000001ff00 */
[----:B------:R-:W-:-:S04]  /*06b0*/  IMAD.WIDE R12, R15, 0x4, R12 ;  /* 0x000000040f0c7825 */ /* 0x000fc800078e020c */
[----:B------:R-:W-:Y:S01]  /*06c0*/  IMAD.MOV.U32 R16, RZ, RZ, RZ ;  /* 0x000000ffff107224 */ /* 0x000fe200078e00ff */
[----:B------:R-:W-:Y:S01]  /*06d0*/  CS2R R22, SRZ ;  /* 0x0000000000167805 */ /* 0x000fe2000001ff00 */
[----:B------:R-:W-:Y:S01]  /*06e0*/  IMAD.WIDE R20, R15, 0x4, R20 ;  /* 0x000000040f147825 */ /* 0x000fe200078e0214 */
[----:B------:R1:W3:Y:S03]  /*06f0*/  @!P0 LDG.E.EL R4, desc[UR4][R6.64] ;  /* 0x0000000406048981 */ /* 0x0002e6000c2e1900 */
[----:B------:R-:W-:Y:S01]  /*0700*/  IMAD.MOV.U32 R15, RZ, RZ, RZ ;  /* 0x000000ffff0f7224 */ /* 0x000fe200078e00ff */
[----:B------:R-:W4:Y:S04]  /*0710*/  @!P0 LDG.E.EL R16, desc[UR4][R10.64] ;  /* 0x000000040a108981 */ /* 0x000f28000c2e1900 */
[----:B------:R-:W5:Y:S04]  /*0720*/  @!P0 LDG.E.EL R5, desc[UR4][R20.64] ;  /* 0x0000000414058981 */ /* 0x000f68000c2e1900 */
[----:B------:R-:W2:Y:S01]  /*0730*/  @!P0 LDG.E.EL R15, desc[UR4][R12.64] ;  /* 0x000000040c0f8981 */ /* 0x000ea2000c2e1900 */
[----:B-1----:R-:W-:-:S03]  /*0740*/  CS2R R6, SRZ ;  /* 0x0000000000067805 */ /* 0x002fc6000001ff00 */
[----:B------:R-:W2:Y:S01]  /*0750*/  @!P0 LDG.E.EL.64 R22, desc[UR4][R8.64] ;  /* 0x0000000408168981 */ /* 0x000ea2000c2e1b00 */
[----:B0-----:R-:W-:Y:S02]  /*0760*/  IMAD.WIDE R18, R18, 0x4, R2 ;  /* 0x0000000412127825 */ /* 0x001fe400078e0202 */
[----:B------:R-:W0:Y:S03]  /*0770*/  LDC.64 R2, c[0x0][0x210] ;  /* 0x00008400ff027b82 */ /* 0x000e260000000a00 */
[----:B------:R-:W2:Y:S04]  /*0780*/  @!P0 LDG.E.EL R7, desc[UR4][R18.64] ;  /* 0x0000000412078981 */ /* 0x000ea8000c2e1900 */
[----:B------:R-:W2:Y:S01]  /*0790*/  @!P0 LDG.E.EL R6, desc[UR4][R18.64] ;  /* 0x0000000412068981 */ /* 0x000ea2000c2e1900 */
[----:B0-----:R-:W-:-:S04]  /*07a0*/  IMAD.WIDE R2, R14, 0x4, R2 ;  /* 0x000000040e027825 */ /* 0x001fc800078e0202 */
[----:B---3--:R-:W-:Y:S01]  /*07b0*/  FADD R4, R4, -R17 ;  /* 0x8000001104047221 */ /* 0x008fe20000000000 */
[----:B----4-:R-:W-:Y:S01]  /*07c0*/  FADD R16, R16, -R27 ;  /* 0x8000001b10107221 */ /* 0x010fe20000000000 */
[----:B-----5:R-:W-:Y:S01]  /*07d0*/  FADD R5, R5, -R28 ;  /* 0x8000001c05057221 */ /* 0x020fe20000000000 */
[--C-:B--2---:R-:W-:Y:S01]  /*07e0*/  FADD R15, R15, -R0.reuse ;  /* 0x800000000f0f7221 */ /* 0x104fe20000000000 */
[-C--:B------:R-:W-:Y:S01]  /*07f0*/  FFMA R4, R4, R22.reuse, R17 ;  /* 0x0000001604047223 */ /* 0x080fe20000000011 */
[----:B------:R-:W-:Y:S02]  /*0800*/  FFMA R27, R16, R22, R27 ;  /* 0x00000016101b7223 */ /* 0x000fe4000000001b */
[-C--:B------:R-:W-:Y:S01]  /*0810*/  FFMA R15, R15, R23.reuse, R0 ;  /* 0x000000170f0f7223 */ /* 0x080fe20000000000 */
[----:B------:R-:W-:Y:S01]  /*0820*/  FFMA R28, R5, R23, R28 ;  /* 0x00000017051c7223 */ /* 0x000fe2000000001c */
[----:B------:R-:W-:-:S03]  /*0830*/  FADD R27, -R4, R27 ;  /* 0x0000001b041b7221 */ /* 0x000fc60000000100 */
[----:B------:R-:W-:Y:S01]  /*0840*/  FADD R28, -R15, R28 ;  /* 0x0000001c0f1c7221 */ /* 0x000fe20000000100 */
[----:B------:R-:W-:-:S03]  /*0850*/  FFMA R4, R27, R7, R4 ;  /* 0x000000071b047223 */ /* 0x000fc60000000004 */
[----:B------:R-:W-:Y:S01]  /*0860*/  FFMA R5, R28, R6, R15 ;  /* 0x000000061c057223 */ /* 0x000fe2000000000f */
[----:B------:R-:W-:Y:S06]  /*0870*/  @P0 EXIT ;  /* 0x000000000000094d */ /* 0x000fec0003800000 */
[----:B------:R-:W-:Y:S01]  /*0880*/  STG.E.64 desc[UR4][R2.64], R4 ;  /* 0x0000000402007986 */ /* 0x000fe2000c101b04 */
[----:B------:R-:W-:Y:S05]  /*0890*/  EXIT ;  /* 0x000000000000794d */ /* 0x000fea0003800000 */
.L_x_0:
[----:B------:R-:W-:-:S00]  /*08a0*/  BRA `(.L_x_0) ;  /* 0xfffffffc00fc7947 */ /* 0x000fc0000383ffff */
[----:B------:R-:W-:-:S00]  /*08b0*/  NOP ;  /* 0x0000000000007918 */ /* 0x000fc00000000000 */
        /* <DEDUP_REMOVED lines=12> */
.L_x_1:


//--------------------- .nv.constant0.triton_poi_fused__unsafe_index_add_mul_sub_8 --------------------------
	.section	.nv.constant0.triton_poi_fused__unsafe_index_add_mul_sub_8,"a",@progbits
	.sectionflags	@""
	.align	4
.nv.constant0.triton_poi_fused__unsafe_index_add_mul_sub_8:
	.zero		596
